//
// Generated by NVIDIA NVVM Compiler
//
// Compiler Build ID: CL-36424714
// Cuda compilation tools, release 13.0, V13.0.88
// Based on NVVM 20.0.0
//

.version 9.0
.target sm_100
.address_size 64


.entry _Z9matrixmulPKimS0_mPimi(
	.param .u64 .ptr .align 1 _Z9matrixmulPKimS0_mPimi_param_0,
	.param .u64 _Z9matrixmulPKimS0_mPimi_param_1,
	.param .u64 .ptr .align 1 _Z9matrixmulPKimS0_mPimi_param_2,
	.param .u64 _Z9matrixmulPKimS0_mPimi_param_3,
	.param .u64 .ptr .align 1 _Z9matrixmulPKimS0_mPimi_param_4,
	.param .u64 _Z9matrixmulPKimS0_mPimi_param_5,
	.param .u32 _Z9matrixmulPKimS0_mPimi_param_6
)
{
	.reg .pred 	%p<12>;
	.reg .b32 	%r<92>;
	.reg .b64 	%rd<63>;

	ld.param.u64 	%rd18, [_Z9matrixmulPKimS0_mPimi_param_0];
	ld.param.u64 	%rd14, [_Z9matrixmulPKimS0_mPimi_param_1];
	ld.param.u64 	%rd19, [_Z9matrixmulPKimS0_mPimi_param_2];
	ld.param.u64 	%rd15, [_Z9matrixmulPKimS0_mPimi_param_3];
	ld.param.u64 	%rd16, [_Z9matrixmulPKimS0_mPimi_param_4];
	ld.param.u64 	%rd17, [_Z9matrixmulPKimS0_mPimi_param_5];
	ld.param.u32 	%r27, [_Z9matrixmulPKimS0_mPimi_param_6];
	cvta.to.global.u64 	%rd1, %rd19;
	cvta.to.global.u64 	%rd2, %rd18;
	mov.u32 	%r28, %tid.x;
	mov.u32 	%r29, %ctaid.x;
	mov.u32 	%r30, %ntid.x;
	mad.lo.s32 	%r1, %r29, %r30, %r28;
	div.s32 	%r2, %r1, %r27;
	setp.ge.s32 	%p1, %r2, %r27;
	setp.lt.s32 	%p2, %r27, 0;
	or.pred  	%p3, %p2, %p1;
	@%p3 bra 	$L__BB0_13;
	cvt.s64.s32 	%rd3, %r2;
	mul.lo.s64 	%rd4, %rd14, %rd3;
	rem.s32 	%r33, %r1, %r27;
	cvt.s64.s32 	%rd5, %r33;
	max.u32 	%r3, %r27, 1;
	setp.lt.u32 	%p4, %r27, 8;
	mov.b32 	%r91, 0;
	mov.u32 	%r87, %r91;
	@%p4 bra 	$L__BB0_4;
	and.b32  	%r35, %r3, 2147483640;
	neg.s32 	%r80, %r35;
	shl.b64 	%rd20, %rd5, 2;
	add.s64 	%rd62, %rd1, %rd20;
	shl.b64 	%rd7, %rd15, 5;
	shl.b64 	%rd21, %rd4, 2;
	add.s64 	%rd22, %rd21, %rd2;
	add.s64 	%rd61, %rd22, 16;
	shl.b64 	%rd9, %rd15, 2;
	mov.b32 	%r91, 0;
$L__BB0_3:
	.pragma "nounroll";
	and.b32  	%r87, %r3, 2147483640;
	ld.global.u32 	%r36, [%rd61+-16];
	ld.global.u32 	%r37, [%rd62];
	mad.lo.s32 	%r38, %r37, %r36, %r91;
	ld.global.u32 	%r39, [%rd61+-12];
	add.s64 	%rd23, %rd62, %rd9;
	ld.global.u32 	%r40, [%rd23];
	mad.lo.s32 	%r41, %r40, %r39, %r38;
	ld.global.u32 	%r42, [%rd61+-8];
	add.s64 	%rd24, %rd23, %rd9;
	ld.global.u32 	%r43, [%rd24];
	mad.lo.s32 	%r44, %r43, %r42, %r41;
	ld.global.u32 	%r45, [%rd61+-4];
	add.s64 	%rd25, %rd24, %rd9;
	ld.global.u32 	%r46, [%rd25];
	mad.lo.s32 	%r47, %r46, %r45, %r44;
	ld.global.u32 	%r48, [%rd61];
	add.s64 	%rd26, %rd25, %rd9;
	ld.global.u32 	%r49, [%rd26];
	mad.lo.s32 	%r50, %r49, %r48, %r47;
	ld.global.u32 	%r51, [%rd61+4];
	add.s64 	%rd27, %rd26, %rd9;
	ld.global.u32 	%r52, [%rd27];
	mad.lo.s32 	%r53, %r52, %r51, %r50;
	ld.global.u32 	%r54, [%rd61+8];
	add.s64 	%rd28, %rd27, %rd9;
	ld.global.u32 	%r55, [%rd28];
	mad.lo.s32 	%r56, %r55, %r54, %r53;
	ld.global.u32 	%r57, [%rd61+12];
	add.s64 	%rd29, %rd28, %rd9;
	ld.global.u32 	%r58, [%rd29];
	mad.lo.s32 	%r91, %r58, %r57, %r56;
	add.s32 	%r80, %r80, 8;
	add.s64 	%rd62, %rd62, %rd7;
	add.s64 	%rd61, %rd61, 32;
	setp.ne.s32 	%p5, %r80, 0;
	@%p5 bra 	$L__BB0_3;
$L__BB0_4:
	and.b32  	%r13, %r3, 7;
	setp.eq.s32 	%p6, %r13, 0;
	@%p6 bra 	$L__BB0_12;
	and.b32  	%r14, %r3, 3;
	setp.lt.u32 	%p7, %r13, 4;
	@%p7 bra 	$L__BB0_7;
	cvt.u64.u32 	%rd30, %r87;
	add.s64 	%rd31, %rd4, %rd30;
	shl.b64 	%rd32, %rd31, 2;
	add.s64 	%rd33, %rd2, %rd32;
	ld.global.u32 	%r60, [%rd33];
	mad.lo.s64 	%rd34, %rd15, %rd30, %rd5;
	shl.b64 	%rd35, %rd34, 2;
	add.s64 	%rd36, %rd1, %rd35;
	ld.global.u32 	%r61, [%rd36];
	mad.lo.s32 	%r62, %r61, %r60, %r91;
	ld.global.u32 	%r63, [%rd33+4];
	shl.b64 	%rd37, %rd15, 2;
	add.s64 	%rd38, %rd36, %rd37;
	ld.global.u32 	%r64, [%rd38];
	mad.lo.s32 	%r65, %r64, %r63, %r62;
	ld.global.u32 	%r66, [%rd33+8];
	add.s64 	%rd39, %rd38, %rd37;
	ld.global.u32 	%r67, [%rd39];
	mad.lo.s32 	%r68, %r67, %r66, %r65;
	ld.global.u32 	%r69, [%rd33+12];
	add.s64 	%rd40, %rd39, %rd37;
	ld.global.u32 	%r70, [%rd40];
	mad.lo.s32 	%r91, %r70, %r69, %r68;
	add.s32 	%r87, %r87, 4;
$L__BB0_7:
	setp.eq.s32 	%p8, %r14, 0;
	@%p8 bra 	$L__BB0_12;
	setp.eq.s32 	%p9, %r14, 1;
	@%p9 bra 	$L__BB0_10;
	cvt.u64.u32 	%rd41, %r87;
	add.s64 	%rd42, %rd4, %rd41;
	shl.b64 	%rd43, %rd42, 2;
	add.s64 	%rd44, %rd2, %rd43;
	ld.global.u32 	%r72, [%rd44];
	mad.lo.s64 	%rd45, %rd15, %rd41, %rd5;
	shl.b64 	%rd46, %rd45, 2;
	add.s64 	%rd47, %rd1, %rd46;
	ld.global.u32 	%r73, [%rd47];
	mad.lo.s32 	%r74, %r73, %r72, %r91;
	ld.global.u32 	%r75, [%rd44+4];
	shl.b64 	%rd48, %rd15, 2;
	add.s64 	%rd49, %rd47, %rd48;
	ld.global.u32 	%r76, [%rd49];
	mad.lo.s32 	%r91, %r76, %r75, %r74;
	add.s32 	%r87, %r87, 2;
$L__BB0_10:
	and.b32  	%r77, %r3, 1;
	setp.eq.b32 	%p10, %r77, 1;
	not.pred 	%p11, %p10;
	@%p11 bra 	$L__BB0_12;
	cvt.u64.u32 	%rd50, %r87;
	add.s64 	%rd51, %rd4, %rd50;
	shl.b64 	%rd52, %rd51, 2;
	add.s64 	%rd53, %rd2, %rd52;
	ld.global.u32 	%r78, [%rd53];
	mad.lo.s64 	%rd54, %rd15, %rd50, %rd5;
	shl.b64 	%rd55, %rd54, 2;
	add.s64 	%rd56, %rd1, %rd55;
	ld.global.u32 	%r79, [%rd56];
	mad.lo.s32 	%r91, %r79, %r78, %r91;
$L__BB0_12:
	mad.lo.s64 	%rd57, %rd17, %rd3, %rd5;
	cvta.to.global.u64 	%rd58, %rd16;
	shl.b64 	%rd59, %rd57, 2;
	add.s64 	%rd60, %rd58, %rd59;
	st.global.u32 	[%rd60], %r91;
$L__BB0_13:
	ret;

}


// ===== COMPILED SASS (sm_100) =====

	.target	sm_100

	.elftype	@"ET_EXEC"


//--------------------- .note.nv.tkinfo           --------------------------
	.section	.note.nv.tkinfo,"",@"SHT_NOTE"
	.sectionflags	@"SHF_NOTE_NV_TKINFO"
	.tkinfo
        /*0018*/ 	.word	0x00000002
        /*0030*/ 	.string	""
        /*0030*/ 	.string	"ptxas"
        /*0030*/ 	.string	"Cuda compilation tools, release 13.0, V13.0.88"
        /*0030*/ 	.string	"Build cuda_13.0.r13.0/compiler.36424714_0"
        /*0030*/ 	.string	"-arch sm_100 -m 64 "



//--------------------- .note.nv.cuinfo           --------------------------
	.section	.note.nv.cuinfo,"",@"SHT_NOTE"
	.sectionflags	@"SHF_NOTE_NV_CUINFO"
        /*0018*/ 	.short	0x0002
        /*001a*/ 	.short	0x0064
        /*001c*/ 	.short	0x0082
	.zero		2


//--------------------- .nv.info                  --------------------------
	.section	.nv.info,"",@"SHT_CUDA_INFO"
	.align	4


	//----- nvinfo : EIATTR_REGCOUNT
	.align		4
        /*0000*/ 	.byte	0x04, 0x2f
        /*0002*/ 	.short	(.L_1 - .L_0)
	.align		4
.L_0:
        /*0004*/ 	.word	index@(_Z9matrixmulPKimS0_mPimi)
        /*0008*/ 	.word	0x00000020


	//----- nvinfo : EIATTR_FRAME_SIZE
	.align		4
.L_1:
        /*000c*/ 	.byte	0x04, 0x11
        /*000e*/ 	.short	(.L_3 - .L_2)
	.align		4
.L_2:
        /*0010*/ 	.word	index@(_Z9matrixmulPKimS0_mPimi)
        /*0014*/ 	.word	0x00000000


	//----- nvinfo : EIATTR_MIN_STACK_SIZE
	.align		4
.L_3:
        /*0018*/ 	.byte	0x04, 0x12
        /*001a*/ 	.short	(.L_5 - .L_4)
	.align		4
.L_4:
        /*001c*/ 	.word	index@(_Z9matrixmulPKimS0_mPimi)
        /*0020*/ 	.word	0x00000000
.L_5:


//--------------------- .nv.compat                --------------------------
	.section	.nv.compat,"",@"SHT_CUDA_COMPAT_INFO"
	.align	4
        /*0000*/ 	.byte	0x02, 0x09, 0x00, 0x00, 0x02, 0x02, 0x01, 0x00, 0x02, 0x05, 0x05, 0x00, 0x03, 0x07, 0x01, 0x01
        /*0010*/ 	.byte	0x02, 0x03, 0x00, 0x00, 0x02, 0x06, 0x01, 0x00, 0x04, 0x0b, 0x08, 0x00, 0x09, 0x00, 0x00, 0x00
        /*0020*/ 	.byte	0x00, 0x00, 0x00, 0x00


//--------------------- .nv.info._Z9matrixmulPKimS0_mPimi --------------------------
	.section	.nv.info._Z9matrixmulPKimS0_mPimi,"",@"SHT_CUDA_INFO"
	.sectionflags	@""
	.align	4


	//----- nvinfo : EIATTR_CUDA_API_VERSION
	.align		4
        /*0000*/ 	.byte	0x04, 0x37
        /*0002*/ 	.short	(.L_7 - .L_6)
.L_6:
        /*0004*/ 	.word	0x00000082


	//----- nvinfo : EIATTR_KPARAM_INFO
	.align		4
.L_7:
        /*0008*/ 	.byte	0x04, 0x17
        /*000a*/ 	.short	(.L_9 - .L_8)
.L_8:
        /*000c*/ 	.word	0x00000000
        /*0010*/ 	.short	0x0006
        /*0012*/ 	.short	0x0030
        /*0014*/ 	.byte	0x00, 0xf0, 0x11, 0x00


	//----- nvinfo : EIATTR_KPARAM_INFO
	.align		4
.L_9:
        /*0018*/ 	.byte	0x04, 0x17
        /*001a*/ 	.short	(.L_11 - .L_10)
.L_10:
        /*001c*/ 	.word	0x00000000
        /*0020*/ 	.short	0x0005
        /*0022*/ 	.short	0x0028
        /*0024*/ 	.byte	0x00, 0xf0, 0x21, 0x00


	//----- nvinfo : EIATTR_KPARAM_INFO
	.align		4
.L_11:
        /*0028*/ 	.byte	0x04, 0x17
        /*002a*/ 	.short	(.L_13 - .L_12)
.L_12:
        /*002c*/ 	.word	0x00000000
        /*0030*/ 	.short	0x0004
        /*0032*/ 	.short	0x0020
        /*0034*/ 	.byte	0x00, 0xf5, 0x21, 0x00


	//----- nvinfo : EIATTR_KPARAM_INFO
	.align		4
.L_13:
        /*0038*/ 	.byte	0x04, 0x17
        /*003a*/ 	.short	(.L_15 - .L_14)
.L_14:
        /*003c*/ 	.word	0x00000000
        /*0040*/ 	.short	0x0003
        /*0042*/ 	.short	0x0018
        /*0044*/ 	.byte	0x00, 0xf0, 0x21, 0x00


	//----- nvinfo : EIATTR_KPARAM_INFO
	.align		4
.L_15:
        /*0048*/ 	.byte	0x04, 0x17
        /*004a*/ 	.short	(.L_17 - .L_16)
.L_16:
        /*004c*/ 	.word	0x00000000
        /*0050*/ 	.short	0x0002
        /*0052*/ 	.short	0x0010
        /*0054*/ 	.byte	0x00, 0xf5, 0x21, 0x00


	//----- nvinfo : EIATTR_KPARAM_INFO
	.align		4
.L_17:
        /*0058*/ 	.byte	0x04, 0x17
        /*005a*/ 	.short	(.L_19 - .L_18)
.L_18:
        /*005c*/ 	.word	0x00000000
        /*0060*/ 	.short	0x0001
        /*0062*/ 	.short	0x0008
        /*0064*/ 	.byte	0x00, 0xf0, 0x21, 0x00


	//----- nvinfo : EIATTR_KPARAM_INFO
	.align		4
.L_19:
        /*0068*/ 	.byte	0x04, 0x17
        /*006a*/ 	.short	(.L_21 - .L_20)
.L_20:
        /*006c*/ 	.word	0x00000000
        /*0070*/ 	.short	0x0000
        /*0072*/ 	.short	0x0000
        /*0074*/ 	.byte	0x00, 0xf5, 0x21, 0x00


	//----- nvinfo : EIATTR_SPARSE_MMA_MASK
	.align		4
.L_21:
        /*0078*/ 	.byte	0x03, 0x50
        /*007a*/ 	.short	0x0000


	//----- nvinfo : EIATTR_MAXREG_COUNT
	.align		4
        /*007c*/ 	.byte	0x03, 0x1b
        /*007e*/ 	.short	0x00ff


	//----- nvinfo : EIATTR_MERCURY_ISA_VERSION
	.align		4
        /*0080*/ 	.byte	0x03, 0x5f
        /*0082*/ 	.short	0x0101


	//----- nvinfo : EIATTR_VRC_CTA_INIT_COUNT
	.align		4
        /*0084*/ 	.byte	0x02, 0x4a
	.zero		1
	.zero		1


	//----- nvinfo : EIATTR_EXIT_INSTR_OFFSETS
	.align		4
        /*0088*/ 	.byte	0x04, 0x1c
        /*008a*/ 	.short	(.L_23 - .L_22)


	//   ....[0]....
.L_22:
        /*008c*/ 	.word	0x00000200


	//   ....[1]....
        /*0090*/ 	.word	0x00000cf0


	//----- nvinfo : EIATTR_CBANK_PARAM_SIZE
	.align		4
.L_23:
        /*0094*/ 	.byte	0x03, 0x19
        /*0096*/ 	.short	0x0034


	//----- nvinfo : EIATTR_PARAM_CBANK
	.align		4
        /*0098*/ 	.byte	0x04, 0x0a
        /*009a*/ 	.short	(.L_25 - .L_24)
	.align		4
.L_24:
        /*009c*/ 	.word	index@(.nv.constant0._Z9matrixmulPKimS0_mPimi)
        /*00a0*/ 	.short	0x0380
        /*00a2*/ 	.short	0x0034


	//----- nvinfo : EIATTR_SW_WAR
	.align		4
.L_25:
        /*00a4*/ 	.byte	0x04, 0x36
        /*00a6*/ 	.short	(.L_27 - .L_26)
.L_26:
        /*00a8*/ 	.word	0x00000008
.L_27:


//--------------------- .nv.callgraph             --------------------------
	.section	.nv.callgraph,"",@"SHT_CUDA_CALLGRAPH"
	.align	4
	.sectionentsize	8
	.align		4
        /*0000*/ 	.word	0x00000000
	.align		4
        /*0004*/ 	.word	0xffffffff
	.align		4
        /*0008*/ 	.word	0x00000000
	.align		4
        /*000c*/ 	.word	0xfffffffe
	.align		4
        /*0010*/ 	.word	0x00000000
	.align		4
        /*0014*/ 	.word	0xfffffffd
	.align		4
        /*0018*/ 	.word	0x00000000
	.align		4
        /*001c*/ 	.word	0xfffffffc


//--------------------- .text._Z9matrixmulPKimS0_mPimi --------------------------
	.section	.text._Z9matrixmulPKimS0_mPimi,"ax",@progbits
	.align	128
.text._Z9matrixmulPKimS0_mPimi:
        .type           _Z9matrixmulPKimS0_mPimi,@function
        .size           _Z9matrixmulPKimS0_mPimi,(.L_x_6 - _Z9matrixmulPKimS0_mPimi)
        .other          _Z9matrixmulPKimS0_mPimi,@"STO_CUDA_ENTRY STV_DEFAULT"
_Z9matrixmulPKimS0_mPimi:
[----:B------:R-:W-:Y:S08]  /*0000*/  LDC R1, c[0x0][0x37c] ;  /* 0x0000df00ff017b82 */ /* 0x000ff00000000800 */
[----:B------:R-:W0:Y:S01]  /*0010*/  LDC R3, c[0x0][0x3b0] ;  /* 0x0000ec00ff037b82 */ /* 0x000e220000000800 */
[----:B------:R-:W1:Y:S07]  /*0020*/  S2R R2, SR_TID.X ;  /* 0x0000000000027919 */ /* 0x000e6e0000002100 */
[----:B------:R-:W1:Y:S08]  /*0030*/  S2UR UR4, SR_CTAID.X ;  /* 0x00000000000479c3 */ /* 0x000e700000002500 */
[----:B------:R-:W1:Y:S01]  /*0040*/  LDC R7, c[0x0][0x360] ;  /* 0x0000d800ff077b82 */ /* 0x000e620000000800 */
[----:B0-----:R-:W-:-:S02]  /*0050*/  IABS R9, R3 ;  /* 0x0000000300097213 */ /* 0x001fc40000000000 */
[----:B------:R-:W-:Y:S02]  /*0060*/  LOP3.LUT R12, RZ, R3, RZ, 0x33, !PT ;  /* 0x00000003ff0c7212 */ /* 0x000fe400078e33ff */
[----:B------:R-:W0:Y:S01]  /*0070*/  I2F.RP R0, R9 ;  /* 0x0000000900007306 */ /* 0x000e220000209400 */
[----:B-1----:R-:W-:-:S07]  /*0080*/  IMAD R2, R7, UR4, R2 ;  /* 0x0000000407027c24 */ /* 0x002fce000f8e0202 */
[----:B0-----:R-:W0:Y:S02]  /*0090*/  MUFU.RCP R0, R0 ;  /* 0x0000000000007308 */ /* 0x001e240000001000 */
[----:B0-----:R-:W-:Y:S01]  /*00a0*/  VIADD R4, R0, 0xffffffe ;  /* 0x0ffffffe00047836 */ /* 0x001fe20000000000 */
[----:B------:R-:W-:-:S05]  /*00b0*/  IABS R0, R2 ;  /* 0x0000000200007213 */ /* 0x000fca0000000000 */
[----:B------:R0:W1:Y:S02]  /*00c0*/  F2I.FTZ.U32.TRUNC.NTZ R5, R4 ;  /* 0x0000000400057305 */ /* 0x000064000021f000 */
[----:B0-----:R-:W-:Y:S02]  /*00d0*/  IMAD.MOV.U32 R4, RZ, RZ, RZ ;  /* 0x000000ffff047224 */ /* 0x001fe400078e00ff */
[----:B-1----:R-:W-:-:S04]  /*00e0*/  IMAD.MOV R6, RZ, RZ, -R5 ;  /* 0x000000ffff067224 */ /* 0x002fc800078e0a05 */
[----:B------:R-:W-:-:S04]  /*00f0*/  IMAD R7, R6, R9, RZ ;  /* 0x0000000906077224 */ /* 0x000fc800078e02ff */
[----:B------:R-:W-:-:S06]  /*0100*/  IMAD.HI.U32 R5, R5, R7, R4 ;  /* 0x0000000705057227 */ /* 0x000fcc00078e0004 */
[----:B------:R-:W-:-:S04]  /*0110*/  IMAD.HI.U32 R5, R5, R0, RZ ;  /* 0x0000000005057227 */ /* 0x000fc800078e00ff */
[----:B------:R-:W-:-:S04]  /*0120*/  IMAD.MOV R6, RZ, RZ, -R5 ;  /* 0x000000ffff067224 */ /* 0x000fc800078e0a05 */
[----:B------:R-:W-:Y:S01]  /*0130*/  IMAD R4, R9, R6, R0 ;  /* 0x0000000609047224 */ /* 0x000fe200078e0200 */
[----:B------:R-:W-:-:S04]  /*0140*/  LOP3.LUT R0, R2, R3, RZ, 0x3c, !PT ;  /* 0x0000000302007212 */ /* 0x000fc800078e3cff */
[----:B------:R-:W-:Y:S02]  /*0150*/  ISETP.GT.U32.AND P2, PT, R9, R4, PT ;  /* 0x000000040900720c */ /* 0x000fe40003f44070 */
[----:B------:R-:W-:-:S11]  /*0160*/  ISETP.GE.AND P0, PT, R0, RZ, PT ;  /* 0x000000ff0000720c */ /* 0x000fd60003f06270 */
[----:B------:R-:W-:Y:S01]  /*0170*/  @!P2 IMAD.IADD R4, R4, 0x1, -R9 ;  /* 0x000000010404a824 */ /* 0x000fe200078e0a09 */
[----:B------:R-:W-:-:S04]  /*0180*/  @!P2 IADD3 R5, PT, PT, R5, 0x1, RZ ;  /* 0x000000010505a810 */ /* 0x000fc80007ffe0ff */
[----:B------:R-:W-:-:S13]  /*0190*/  ISETP.GE.U32.AND P1, PT, R4, R9, PT ;  /* 0x000000090400720c */ /* 0x000fda0003f26070 */
[----:B------:R-:W-:Y:S01]  /*01a0*/  @P1 VIADD R5, R5, 0x1 ;  /* 0x0000000105051836 */ /* 0x000fe20000000000 */
[----:B------:R-:W-:-:S03]  /*01b0*/  ISETP.NE.AND P1, PT, R3, RZ, PT ;  /* 0x000000ff0300720c */ /* 0x000fc60003f25270 */
[----:B------:R-:W-:-:S05]  /*01c0*/  @!P0 IMAD.MOV R5, RZ, RZ, -R5 ;  /* 0x000000ffff058224 */ /* 0x000fca00078e0a05 */
[----:B------:R-:W-:-:S04]  /*01d0*/  SEL R0, R12, R5, !P1 ;  /* 0x000000050c007207 */ /* 0x000fc80004800000 */
[----:B------:R-:W-:-:S04]  /*01e0*/  ISETP.GE.AND P0, PT, R0, R3, PT ;  /* 0x000000030000720c */ /* 0x000fc80003f06270 */
[----:B------:R-:W-:-:S13]  /*01f0*/  ISETP.LT.OR P0, PT, R3, RZ, P0 ;  /* 0x000000ff0300720c */ /* 0x000fda0000701670 */
[----:B------:R-:W-:Y:S05]  /*0200*/  @P0 EXIT ;  /* 0x000000000000094d */ /* 0x000fea0003800000 */
[----:B------:R-:W0:Y:S01]  /*0210*/  LDCU.64 UR6, c[0x0][0x388] ;  /* 0x00007100ff0677ac */ /* 0x000e220008000a00 */
[----:B------:R-:W-:Y:S01]  /*0220*/  ISETP.GE.AND P2, PT, R2, RZ, PT ;  /* 0x000000ff0200720c */ /* 0x000fe20003f46270 */
[----:B------:R-:W-:Y:S01]  /*0230*/  IMAD.IADD R5, R4, 0x1, -R9 ;  /* 0x0000000104057824 */ /* 0x000fe200078e0a09 */
[-C--:B------:R-:W-:Y:S01]  /*0240*/  ISETP.GT.U32.AND P0, PT, R9, R4.reuse, PT ;  /* 0x000000040900720c */ /* 0x080fe20003f04070 */
[----:B------:R-:W1:Y:S01]  /*0250*/  LDCU.64 UR4, c[0x0][0x358] ;  /* 0x00006b00ff0477ac */ /* 0x000e620008000a00 */
[----:B------:R-:W2:Y:S01]  /*0260*/  LDC.64 R8, c[0x0][0x398] ;  /* 0x0000e600ff087b82 */ /* 0x000ea20000000a00 */
[----:B------:R-:W-:Y:S01]  /*0270*/  SHF.R.S32.HI R2, RZ, 0x1f, R0 ;  /* 0x0000001fff027819 */ /* 0x000fe20000011400 */
[----:B------:R-:W-:Y:S01]  /*0280*/  HFMA2 R22, -RZ, RZ, 0, 0 ;  /* 0x00000000ff167431 */ /* 0x000fe200000001ff */
[----:B------:R-:W-:Y:S02]  /*0290*/  SEL R5, R5, R4, !P0 ;  /* 0x0000000405057207 */ /* 0x000fe40004000000 */
[----:B------:R-:W-:-:S02]  /*02a0*/  ISETP.GE.U32.AND P0, PT, R3, 0x8, PT ;  /* 0x000000080300780c */ /* 0x000fc40003f06070 */
[----:B------:R-:W-:Y:S02]  /*02b0*/  VIMNMX.U32 R3, PT, PT, R3, 0x1, !PT ;  /* 0x0000000103037848 */ /* 0x000fe40007fe0000 */
[----:B------:R-:W-:Y:S02]  /*02c0*/  @!P2 IMAD.MOV R5, RZ, RZ, -R5 ;  /* 0x000000ffff05a224 */ /* 0x000fe400078e0a05 */
[----:B0-----:R-:W-:-:S03]  /*02d0*/  IMAD R7, R2, UR6, RZ ;  /* 0x0000000602077c24 */ /* 0x001fc6000f8e02ff */
[----:B------:R-:W-:Y:S01]  /*02e0*/  SEL R12, R12, R5, !P1 ;  /* 0x000000050c0c7207 */ /* 0x000fe20004800000 */
[----:B------:R-:W-:-:S03]  /*02f0*/  IMAD.WIDE.U32 R10, R0, UR6, RZ ;  /* 0x00000006000a7c25 */ /* 0x000fc6000f8e00ff */
[----:B------:R-:W-:Y:S01]  /*0300*/  SHF.R.S32.HI R13, RZ, 0x1f, R12 ;  /* 0x0000001fff0d7819 */ /* 0x000fe2000001140c */
[----:B------:R-:W-:Y:S02]  /*0310*/  IMAD R7, R0, UR7, R7 ;  /* 0x0000000700077c24 */ /* 0x000fe4000f8e0207 */
[----:B------:R-:W-:Y:S02]  /*0320*/  IMAD.MOV.U32 R5, RZ, RZ, RZ ;  /* 0x000000ffff057224 */ /* 0x000fe400078e00ff */
[----:B------:R-:W-:Y:S01]  /*0330*/  IMAD.IADD R4, R11, 0x1, R7 ;  /* 0x000000010b047824 */ /* 0x000fe200078e0207 */
[----:B-1----:R-:W-:Y:S06]  /*0340*/  @!P0 BRA `(.L_x_0) ;  /* 0x0000000400048947 */ /* 0x002fec0003800000 */
[----:B------:R-:W0:Y:S01]  /*0350*/  LDCU.64 UR6, c[0x0][0x390] ;  /* 0x00007200ff0677ac */ /* 0x000e220008000a00 */
[----:B--2---:R-:W-:Y:S01]  /*0360*/  IMAD.SHL.U32 R27, R9, 0x4, RZ ;  /* 0x00000004091b7824 */ /* 0x004fe200078e00ff */
[----:B------:R-:W-:Y:S01]  /*0370*/  LOP3.LUT R7, R3, 0x7ffffff8, RZ, 0xc0, !PT ;  /* 0x7ffffff803077812 */ /* 0x000fe200078ec0ff */
[C---:B------:R-:W-:Y:S01]  /*0380*/  IMAD.WIDE.U32 R14, R8.reuse, 0x4, RZ ;  /* 0x00000004080e7825 */ /* 0x040fe200078e00ff */
[----:B------:R-:W1:Y:S01]  /*0390*/  LDCU.64 UR8, c[0x0][0x380] ;  /* 0x00007000ff0877ac */ /* 0x000e620008000a00 */
[----:B------:R-:W-:Y:S02]  /*03a0*/  SHF.L.U64.HI R26, R8, 0x5, R9 ;  /* 0x00000005081a7819 */ /* 0x000fe40000010209 */
[----:B------:R-:W-:Y:S01]  /*03b0*/  IMAD.MOV.U32 R22, RZ, RZ, RZ ;  /* 0x000000ffff167224 */ /* 0x000fe200078e00ff */
[----:B------:R-:W-:Y:S01]  /*03c0*/  IADD3 R27, PT, PT, R15, R27, RZ ;  /* 0x0000001b0f1b7210 */ /* 0x000fe20007ffe0ff */
[----:B------:R-:W-:Y:S01]  /*03d0*/  IMAD.MOV R28, RZ, RZ, -R7 ;  /* 0x000000ffff1c7224 */ /* 0x000fe200078e0a07 */
[----:B0-----:R-:W-:-:S02]  /*03e0*/  LEA R6, P0, R12, UR6, 0x2 ;  /* 0x000000060c067c11 */ /* 0x001fc4000f8010ff */
[----:B-1----:R-:W-:Y:S02]  /*03f0*/  LEA R20, P1, R10, UR8, 0x2 ;  /* 0x000000080a147c11 */ /* 0x002fe4000f8210ff */
[----:B------:R-:W-:Y:S02]  /*0400*/  LEA.HI.X R5, R12, UR7, R13, 0x2, P0 ;  /* 0x000000070c057c11 */ /* 0x000fe400080f140d */
[----:B------:R-:W-:Y:S02]  /*0410*/  LEA.HI.X R21, R10, UR9, R4, 0x2, P1 ;  /* 0x000000090a157c11 */ /* 0x000fe400088f1404 */
[----:B------:R-:W-:-:S05]  /*0420*/  IADD3 R20, P0, PT, R20, 0x10, RZ ;  /* 0x0000001014147810 */ /* 0x000fca0007f1e0ff */
[----:B------:R-:W-:-:S08]  /*0430*/  IMAD.X R21, RZ, RZ, R21, P0 ;  /* 0x000000ffff157224 */ /* 0x000fd000000e0615 */
.L_x_1:
[----:B------:R-:W-:Y:S01]  /*0440*/  IMAD.MOV.U32 R16, RZ, RZ, R20 ;  /* 0x000000ffff107224 */ /* 0x000fe200078e0014 */
[----:B------:R-:W-:Y:S01]  /*0450*/  IADD3 R18, P0, PT, R6, R14, RZ ;  /* 0x0000000e06127210 */ /* 0x000fe20007f1e0ff */
[----:B------:R-:W-:Y:S01]  /*0460*/  IMAD.MOV.U32 R17, RZ, RZ, R21 ;  /* 0x000000ffff117224 */ /* 0x000fe200078e0015 */
[----:B------:R-:W-:Y:S01]  /*0470*/  MOV R20, R6 ;  /* 0x0000000600147202 */ /* 0x000fe20000000f00 */
[----:B------:R-:W-:Y:S02]  /*0480*/  IMAD.MOV.U32 R21, RZ, RZ, R5 ;  /* 0x000000ffff157224 */ /* 0x000fe400078e0005 */
[----:B------:R-:W-:Y:S01]  /*0490*/  IMAD.X R19, R5, 0x1, R27, P0 ;  /* 0x0000000105137824 */ /* 0x000fe200000e061b */
[----:B------:R-:W2:Y:S04]  /*04a0*/  LDG.E R25, desc[UR4][R16.64+-0x10] ;  /* 0xfffff00410197981 */ /* 0x000ea8000c1e1900 */
[----:B------:R-:W2:Y:S04]  /*04b0*/  LDG.E R20, desc[UR4][R20.64] ;  /* 0x0000000414147981 */ /* 0x000ea8000c1e1900 */
[----:B------:R-:W3:Y:S04]  /*04c0*/  LDG.E R29, desc[UR4][R18.64] ;  /* 0x00000004121d7981 */ /* 0x000ee8000c1e1900 */
[----:B------:R-:W3:Y:S01]  /*04d0*/  LDG.E R23, desc[UR4][R16.64+-0xc] ;  /* 0xfffff40410177981 */ /* 0x000ee2000c1e1900 */
[----:B------:R-:W-:-:S03]  /*04e0*/  IADD3 R24, P0, PT, R18, R14, RZ ;  /* 0x0000000e12187210 */ /* 0x000fc60007f1e0ff */
[----:B------:R-:W4:Y:S01]  /*04f0*/  LDG.E R18, desc[UR4][R16.64+-0x8] ;  /* 0xfffff80410127981 */ /* 0x000f22000c1e1900 */
[----:B--2---:R-:W-:Y:S02]  /*0500*/  IMAD R22, R25, R20, R22 ;  /* 0x0000001419167224 */ /* 0x004fe400078e0216 */
[--C-:B------:R-:W-:Y:S01]  /*0510*/  IMAD.X R25, R19, 0x1, R27.reuse, P0 ;  /* 0x0000000113197824 */ /* 0x100fe200000e061b */
[----:B------:R-:W2:Y:S01]  /*0520*/  LDG.E R20, desc[UR4][R16.64+-0x4] ;  /* 0xfffffc0410147981 */ /* 0x000ea2000c1e1900 */
[----:B---3--:R-:W-:Y:S01]  /*0530*/  IMAD R29, R23, R29, R22 ;  /* 0x0000001d171d7224 */ /* 0x008fe200078e0216 */
[----:B------:R-:W-:Y:S02]  /*0540*/  IADD3 R22, P0, PT, R24, R14, RZ ;  /* 0x0000000e18167210 */ /* 0x000fe40007f1e0ff */
[----:B------:R-:W4:Y:S03]  /*0550*/  LDG.E R24, desc[UR4][R24.64] ;  /* 0x0000000418187981 */ /* 0x000f26000c1e1900 */
[----:B------:R-:W-:-:S05]  /*0560*/  IMAD.X R23, R25, 0x1, R27, P0 ;  /* 0x0000000119177824 */ /* 0x000fca00000e061b */
[----:B------:R-:W2:Y:S01]  /*0570*/  LDG.E R21, desc[UR4][R22.64] ;  /* 0x0000000416157981 */ /* 0x000ea2000c1e1900 */
[----:B----4-:R-:W-:Y:S01]  /*0580*/  IMAD R29, R18, R24, R29 ;  /* 0x00000018121d7224 */ /* 0x010fe200078e021d */
[-C--:B------:R-:W-:Y:S02]  /*0590*/  IADD3 R18, P0, PT, R22, R14.reuse, RZ ;  /* 0x0000000e16127210 */ /* 0x080fe40007f1e0ff */
[----:B------:R-:W3:Y:S02]  /*05a0*/  LDG.E R24, desc[UR4][R16.64+0x4] ;  /* 0x0000040410187981 */ /* 0x000ee4000c1e1900 */
[----:B------:R-:W-:Y:S01]  /*05b0*/  IADD3.X R19, PT, PT, R23, R27, RZ, P0, !PT ;  /* 0x0000001b17137210 */ /* 0x000fe200007fe4ff */
[----:B--2---:R-:W-:Y:S01]  /*05c0*/  IMAD R29, R20, R21, R29 ;  /* 0x00000015141d7224 */ /* 0x004fe200078e021d */
[----:B------:R-:W-:-:S03]  /*05d0*/  IADD3 R20, P0, PT, R18, R14, RZ ;  /* 0x0000000e12147210 */ /* 0x000fc60007f1e0ff */
[----:B------:R-:W2:Y:S02]  /*05e0*/  LDG.E R22, desc[UR4][R18.64] ;  /* 0x0000000412167981 */ /* 0x000ea4000c1e1900 */
[----:B------:R-:W-:-:S05]  /*05f0*/  IMAD.X R21, R19, 0x1, R27, P0 ;  /* 0x0000000113157824 */ /* 0x000fca00000e061b */
[----:B------:R-:W3:Y:S04]  /*0600*/  LDG.E R25, desc[UR4][R20.64] ;  /* 0x0000000414197981 */ /* 0x000ee8000c1e1900 */
[----:B------:R-:W2:Y:S04]  /*0610*/  LDG.E R18, desc[UR4][R16.64] ;  /* 0x0000000410127981 */ /* 0x000ea8000c1e1900 */
[----:B------:R-:W4:Y:S01]  /*0620*/  LDG.E R19, desc[UR4][R16.64+0xc] ;  /* 0x00000c0410137981 */ /* 0x000f22000c1e1900 */
[----:B--2---:R-:W-:Y:S01]  /*0630*/  IMAD R29, R18, R22, R29 ;  /* 0x00000016121d7224 */ /* 0x004fe200078e021d */
[----:B------:R-:W-:-:S02]  /*0640*/  IADD3 R22, P0, PT, R20, R14, RZ ;  /* 0x0000000e14167210 */ /* 0x000fc40007f1e0ff */
[----:B------:R-:W2:Y:S01]  /*0650*/  LDG.E R18, desc[UR4][R16.64+0x8] ;  /* 0x0000080410127981 */ /* 0x000ea2000c1e1900 */
[----:B---3--:R-:W-:Y:S02]  /*0660*/  IMAD R29, R24, R25, R29 ;  /* 0x00000019181d7224 */ /* 0x008fe400078e021d */
[----:B------:R-:W-:Y:S01]  /*0670*/  IMAD.X R23, R21, 0x1, R27, P0 ;  /* 0x0000000115177824 */ /* 0x000fe200000e061b */
[----:B------:R-:W-:-:S04]  /*0680*/  IADD3 R24, P0, PT, R22, R14, RZ ;  /* 0x0000000e16187210 */ /* 0x000fc80007f1e0ff */
[----:B------:R-:W2:Y:S01]  /*0690*/  LDG.E R22, desc[UR4][R22.64] ;  /* 0x0000000416167981 */ /* 0x000ea2000c1e1900 */
[----:B------:R-:W-:-:S05]  /*06a0*/  IMAD.X R25, R23, 0x1, R27, P0 ;  /* 0x0000000117197824 */ /* 0x000fca00000e061b */
[----:B------:R-:W4:Y:S01]  /*06b0*/  LDG.E R24, desc[UR4][R24.64] ;  /* 0x0000000418187981 */ /* 0x000f22000c1e1900 */
[----:B------:R-:W-:-:S05]  /*06c0*/  VIADD R28, R28, 0x8 ;  /* 0x000000081c1c7836 */ /* 0x000fca0000000000 */
[----:B------:R-:W-:Y:S02]  /*06d0*/  ISETP.NE.AND P0, PT, R28, RZ, PT ;  /* 0x000000ff1c00720c */ /* 0x000fe40003f05270 */
[----:B------:R-:W-:Y:S02]  /*06e0*/  LEA R6, P1, R8, R6, 0x5 ;  /* 0x0000000608067211 */ /* 0x000fe400078228ff */
[----:B------:R-:W-:-:S03]  /*06f0*/  IADD3 R20, P2, PT, R16, 0x20, RZ ;  /* 0x0000002010147810 */ /* 0x000fc60007f5e0ff */
[----:B------:R-:W-:Y:S01]  /*0700*/  IMAD.X R5, R5, 0x1, R26, P1 ;  /* 0x0000000105057824 */ /* 0x000fe200008e061a */
[----:B------:R-:W-:Y:S01]  /*0710*/  IADD3.X R21, PT, PT, RZ, R17, RZ, P2, !PT ;  /* 0x00000011ff157210 */ /* 0x000fe200017fe4ff */
[----:B--2---:R-:W-:-:S04]  /*0720*/  IMAD R18, R18, R22, R29 ;  /* 0x0000001612127224 */ /* 0x004fc800078e021d */
[----:B----4-:R-:W-:Y:S01]  /*0730*/  IMAD R22, R19, R24, R18 ;  /* 0x0000001813167224 */ /* 0x010fe200078e0212 */
[----:B------:R-:W-:Y:S06]  /*0740*/  @P0 BRA `(.L_x_1) ;  /* 0xfffffffc003c0947 */ /* 0x000fec000383ffff */
[----:B------:R-:W-:-:S07]  /*0750*/  IMAD.MOV.U32 R5, RZ, RZ, R7 ;  /* 0x000000ffff057224 */ /* 0x000fce00078e0007 */
.L_x_0:
[----:B------:R-:W-:-:S13]  /*0760*/  LOP3.LUT P0, R6, R3, 0x7, RZ, 0xc0, !PT ;  /* 0x0000000703067812 */ /* 0x000fda000780c0ff */
[----:B------:R-:W-:Y:S05]  /*0770*/  @!P0 BRA `(.L_x_2) ;  /* 0x0000000400348947 */ /* 0x000fea0003800000 */
[----:B------:R-:W-:Y:S02]  /*0780*/  ISETP.GE.U32.AND P1, PT, R6, 0x4, PT ;  /* 0x000000040600780c */ /* 0x000fe40003f26070 */
[----:B------:R-:W-:-:S04]  /*0790*/  LOP3.LUT R25, R3, 0x3, RZ, 0xc0, !PT ;  /* 0x0000000303197812 */ /* 0x000fc800078ec0ff */
[----:B------:R-:W-:-:S07]  /*07a0*/  ISETP.NE.AND P0, PT, R25, RZ, PT ;  /* 0x000000ff1900720c */ /* 0x000fce0003f05270 */
[----:B------:R-:W-:Y:S06]  /*07b0*/  @!P1 BRA `(.L_x_3) ;  /* 0x00000000007c9947 */ /* 0x000fec0003800000 */
[----:B------:R-:W0:Y:S01]  /*07c0*/  LDCU.64 UR8, c[0x0][0x390] ;  /* 0x00007200ff0877ac */ /* 0x000e220008000a00 */
[C---:B------:R-:W-:Y:S01]  /*07d0*/  IADD3 R15, P2, PT, R5.reuse, R10, RZ ;  /* 0x0000000a050f7210 */ /* 0x040fe20007f5e0ff */
[C---:B--2---:R-:W-:Y:S01]  /*07e0*/  IMAD.WIDE.U32 R6, R5.reuse, R8, R12 ;  /* 0x0000000805067225 */ /* 0x044fe200078e000c */
[C---:B------:R-:W-:Y:S01]  /*07f0*/  SHF.L.U64.HI R27, R8.reuse, 0x2, R9 ;  /* 0x00000002081b7819 */ /* 0x040fe20000010209 */
[----:B------:R-:W1:Y:S02]  /*0800*/  LDCU.64 UR6, c[0x0][0x380] ;  /* 0x00007000ff0677ac */ /* 0x000e640008000a00 */
[----:B------:R-:W-:Y:S02]  /*0810*/  IMAD R7, R5, R9, R7 ;  /* 0x0000000905077224 */ /* 0x000fe400078e0207 */
[----:B------:R-:W-:Y:S02]  /*0820*/  IMAD.X R16, RZ, RZ, R4, P2 ;  /* 0x000000ffff107224 */ /* 0x000fe400010e0604 */
[----:B------:R-:W-:Y:S01]  /*0830*/  IMAD.SHL.U32 R19, R8, 0x4, RZ ;  /* 0x0000000408137824 */ /* 0x000fe200078e00ff */
[----:B0-----:R-:W-:-:S02]  /*0840*/  LEA R20, P1, R6, UR8, 0x2 ;  /* 0x0000000806147c11 */ /* 0x001fc4000f8210ff */
[C---:B-1----:R-:W-:Y:S02]  /*0850*/  LEA R14, P2, R15.reuse, UR6, 0x2 ;  /* 0x000000060f0e7c11 */ /* 0x042fe4000f8410ff */
[----:B------:R-:W-:Y:S02]  /*0860*/  LEA.HI.X R21, R6, UR9, R7, 0x2, P1 ;  /* 0x0000000906157c11 */ /* 0x000fe400088f1407 */
[----:B------:R-:W-:Y:S02]  /*0870*/  LEA.HI.X R15, R15, UR7, R16, 0x2, P2 ;  /* 0x000000070f0f7c11 */ /* 0x000fe400090f1410 */
[----:B------:R-:W-:Y:S01]  /*0880*/  IADD3 R6, P2, PT, R19, R20, RZ ;  /* 0x0000001413067210 */ /* 0x000fe20007f5e0ff */
[----:B------:R-:W2:Y:S03]  /*0890*/  LDG.E R23, desc[UR4][R20.64] ;  /* 0x0000000414177981 */ /* 0x000ea6000c1e1900 */
[----:B------:R-:W-:Y:S01]  /*08a0*/  IADD3 R16, P1, PT, R6, R19, RZ ;  /* 0x0000001306107210 */ /* 0x000fe20007f3e0ff */
[----:B------:R-:W2:Y:S01]  /*08b0*/  LDG.E R24, desc[UR4][R14.64] ;  /* 0x000000040e187981 */ /* 0x000ea2000c1e1900 */
[----:B------:R-:W-:-:S02]  /*08c0*/  IADD3.X R7, PT, PT, R27, R21, RZ, P2, !PT ;  /* 0x000000151b077210 */ /* 0x000fc400017fe4ff */
[----:B------:R-:W-:Y:S01]  /*08d0*/  IADD3 R18, P2, PT, R16, R19, RZ ;  /* 0x0000001310127210 */ /* 0x000fe20007f5e0ff */
[----:B------:R-:W3:Y:S02]  /*08e0*/  LDG.E R26, desc[UR4][R14.64+0x4] ;  /* 0x000004040e1a7981 */ /* 0x000ee4000c1e1900 */
[--C-:B------:R-:W-:Y:S02]  /*08f0*/  IMAD.X R17, R7, 0x1, R27.reuse, P1 ;  /* 0x0000000107117824 */ /* 0x100fe400008e061b */
[----:B------:R-:W3:Y:S02]  /*0900*/  LDG.E R6, desc[UR4][R6.64] ;  /* 0x0000000406067981 */ /* 0x000ee4000c1e1900 */
[----:B------:R-:W-:Y:S02]  /*0910*/  IMAD.X R19, R17, 0x1, R27, P2 ;  /* 0x0000000111137824 */ /* 0x000fe400010e061b */
[----:B------:R-:W4:Y:S04]  /*0920*/  LDG.E R16, desc[UR4][R16.64] ;  /* 0x0000000410107981 */ /* 0x000f28000c1e1900 */
[----:B------:R-:W4:Y:S04]  /*0930*/  LDG.E R28, desc[UR4][R14.64+0x8] ;  /* 0x000008040e1c7981 */ /* 0x000f28000c1e1900 */
[----:B------:R-:W5:Y:S04]  /*0940*/  LDG.E R20, desc[UR4][R14.64+0xc] ;  /* 0x00000c040e147981 */ /* 0x000f68000c1e1900 */
[----:B------:R-:W5:Y:S01]  /*0950*/  LDG.E R18, desc[UR4][R18.64] ;  /* 0x0000000412127981 */ /* 0x000f62000c1e1900 */
[----:B------:R-:W-:-:S02]  /*0960*/  VIADD R5, R5, 0x4 ;  /* 0x0000000405057836 */ /* 0x000fc40000000000 */
[----:B--2---:R-:W-:-:S04]  /*0970*/  IMAD R23, R24, R23, R22 ;  /* 0x0000001718177224 */ /* 0x004fc800078e0216 */
[----:B---3--:R-:W-:-:S04]  /*0980*/  IMAD R23, R26, R6, R23 ;  /* 0x000000061a177224 */ /* 0x008fc800078e0217 */
[----:B----4-:R-:W-:-:S04]  /*0990*/  IMAD R23, R28, R16, R23 ;  /* 0x000000101c177224 */ /* 0x010fc800078e0217 */
[----:B-----5:R-:W-:-:S07]  /*09a0*/  IMAD R22, R20, R18, R23 ;  /* 0x0000001214167224 */ /* 0x020fce00078e0217 */
.L_x_3:
[----:B------:R-:W-:Y:S05]  /*09b0*/  @!P0 BRA `(.L_x_2) ;  /* 0x0000000000a48947 */ /* 0x000fea0003800000 */
[----:B------:R-:W-:Y:S02]  /*09c0*/  ISETP.NE.AND P1, PT, R25, 0x1, PT ;  /* 0x000000011900780c */ /* 0x000fe40003f25270 */
[----:B------:R-:W-:-:S04]  /*09d0*/  LOP3.LUT R3, R3, 0x1, RZ, 0xc0, !PT ;  /* 0x0000000103037812 */ /* 0x000fc800078ec0ff */
[----:B------:R-:W-:-:S07]  /*09e0*/  ISETP.NE.U32.AND P0, PT, R3, 0x1, PT ;  /* 0x000000010300780c */ /* 0x000fce0003f05070 */
[----:B------:R-:W-:Y:S06]  /*09f0*/  @!P1 BRA `(.L_x_4) ;  /* 0x0000000000549947 */ /* 0x000fec0003800000 */
[----:B------:R-:W0:Y:S01]  /*0a00*/  LDCU.64 UR6, c[0x0][0x380] ;  /* 0x00007000ff0677ac */ /* 0x000e220008000a00 */
[----:B------:R-:W-:Y:S01]  /*0a10*/  MOV R7, R13 ;  /* 0x0000000d00077202 */ /* 0x000fe20000000f00 */
[----:B------:R-:W-:Y:S01]  /*0a20*/  IMAD.MOV.U32 R6, RZ, RZ, R12 ;  /* 0x000000ffff067224 */ /* 0x000fe200078e000c */
[C---:B------:R-:W-:Y:S01]  /*0a30*/  IADD3 R3, P1, PT, R5.reuse, R10, RZ ;  /* 0x0000000a05037210 */ /* 0x040fe20007f3e0ff */
[----:B------:R-:W1:Y:S02]  /*0a40*/  LDCU.64 UR8, c[0x0][0x390] ;  /* 0x00007200ff0877ac */ /* 0x000e640008000a00 */
[----:B--2---:R-:W-:-:S04]  /*0a50*/  IMAD.WIDE.U32 R16, R5, R8, R6 ;  /* 0x0000000805107225 */ /* 0x004fc800078e0006 */
[----:B------:R-:W-:Y:S02]  /*0a60*/  IMAD.X R18, RZ, RZ, R4, P1 ;  /* 0x000000ffff127224 */ /* 0x000fe400008e0604 */
[----:B------:R-:W-:Y:S01]  /*0a70*/  IMAD R15, R5, R9, R17 ;  /* 0x00000009050f7224 */ /* 0x000fe200078e0211 */
[C---:B0-----:R-:W-:Y:S02]  /*0a80*/  LEA R6, P1, R3.reuse, UR6, 0x2 ;  /* 0x0000000603067c11 */ /* 0x041fe4000f8210ff */
[C---:B-1----:R-:W-:Y:S02]  /*0a90*/  LEA R14, P2, R16.reuse, UR8, 0x2 ;  /* 0x00000008100e7c11 */ /* 0x042fe4000f8410ff */
[----:B------:R-:W-:Y:S02]  /*0aa0*/  LEA.HI.X R7, R3, UR7, R18, 0x2, P1 ;  /* 0x0000000703077c11 */ /* 0x000fe400088f1412 */
[----:B------:R-:W-:Y:S02]  /*0ab0*/  LEA.HI.X R15, R16, UR9, R15, 0x2, P2 ;  /* 0x00000009100f7c11 */ /* 0x000fe400090f140f */
[C---:B------:R-:W-:Y:S01]  /*0ac0*/  LEA R16, P1, R8.reuse, R14, 0x2 ;  /* 0x0000000e08107211 */ /* 0x040fe200078210ff */
[----:B------:R-:W2:Y:S03]  /*0ad0*/  LDG.E R3, desc[UR4][R6.64] ;  /* 0x0000000406037981 */ /* 0x000ea6000c1e1900 */
[----:B------:R-:W-:Y:S01]  /*0ae0*/  LEA.HI.X R17, R8, R15, R9, 0x2, P1 ;  /* 0x0000000f08117211 */ /* 0x000fe200008f1409 */
[----:B------:R-:W2:Y:S04]  /*0af0*/  LDG.E R14, desc[UR4][R14.64] ;  /* 0x000000040e0e7981 */ /* 0x000ea8000c1e1900 */
[----:B------:R-:W3:Y:S04]  /*0b00*/  LDG.E R18, desc[UR4][R6.64+0x4] ;  /* 0x0000040406127981 */ /* 0x000ee8000c1e1900 */
[----:B------:R-:W3:Y:S01]  /*0b10*/  LDG.E R16, desc[UR4][R16.64] ;  /* 0x0000000410107981 */ /* 0x000ee2000c1e1900 */
[----:B------:R-:W-:-:S02]  /*0b20*/  VIADD R5, R5, 0x2 ;  /* 0x0000000205057836 */ /* 0x000fc40000000000 */
[----:B--2---:R-:W-:-:S04]  /*0b30*/  IMAD R3, R3, R14, R22 ;  /* 0x0000000e03037224 */ /* 0x004fc800078e0216 */
[----:B---3--:R-:W-:-:S07]  /*0b40*/  IMAD R22, R18, R16, R3 ;  /* 0x0000001012167224 */ /* 0x008fce00078e0203 */
.L_x_4:
[----:B------:R-:W-:Y:S05]  /*0b50*/  @P0 BRA `(.L_x_2) ;  /* 0x00000000003c0947 */ /* 0x000fea0003800000 */
[----:B------:R-:W0:Y:S01]  /*0b60*/  LDCU.64 UR6, c[0x0][0x380] ;  /* 0x00007000ff0677ac */ /* 0x000e220008000a00 */
[----:B------:R-:W-:Y:S01]  /*0b70*/  IMAD.MOV.U32 R6, RZ, RZ, R12 ;  /* 0x000000ffff067224 */ /* 0x000fe200078e000c */
[C---:B------:R-:W-:Y:S01]  /*0b80*/  IADD3 R10, P0, PT, R5.reuse, R10, RZ ;  /* 0x0000000a050a7210 */ /* 0x040fe20007f1e0ff */
[----:B------:R-:W-:Y:S01]  /*0b90*/  IMAD.MOV.U32 R7, RZ, RZ, R13 ;  /* 0x000000ffff077224 */ /* 0x000fe200078e000d */
[----:B------:R-:W1:Y:S02]  /*0ba0*/  LDCU.64 UR8, c[0x0][0x390] ;  /* 0x00007200ff0877ac */ /* 0x000e640008000a00 */
[----:B------:R-:W-:Y:S01]  /*0bb0*/  IADD3.X R3, PT, PT, RZ, R4, RZ, P0, !PT ;  /* 0x00000004ff037210 */ /* 0x000fe200007fe4ff */
[----:B--2---:R-:W-:-:S04]  /*0bc0*/  IMAD.WIDE.U32 R6, R5, R8, R6 ;  /* 0x0000000805067225 */ /* 0x004fc800078e0006 */
[----:B------:R-:W-:Y:S01]  /*0bd0*/  IMAD R9, R5, R9, R7 ;  /* 0x0000000905097224 */ /* 0x000fe200078e0207 */
[----:B0-----:R-:W-:Y:S02]  /*0be0*/  LEA R4, P0, R10, UR6, 0x2 ;  /* 0x000000060a047c11 */ /* 0x001fe4000f8010ff */
[----:B-1----:R-:W-:Y:S02]  /*0bf0*/  LEA R8, P1, R6, UR8, 0x2 ;  /* 0x0000000806087c11 */ /* 0x002fe4000f8210ff */
[----:B------:R-:W-:Y:S02]  /*0c00*/  LEA.HI.X R5, R10, UR7, R3, 0x2, P0 ;  /* 0x000000070a057c11 */ /* 0x000fe400080f1403 */
[----:B------:R-:W-:-:S04]  /*0c10*/  LEA.HI.X R9, R6, UR9, R9, 0x2, P1 ;  /* 0x0000000906097c11 */ /* 0x000fc800088f1409 */
[----:B------:R-:W2:Y:S04]  /*0c20*/  LDG.E R5, desc[UR4][R4.64] ;  /* 0x0000000404057981 */ /* 0x000ea8000c1e1900 */
[----:B------:R-:W2:Y:S02]  /*0c30*/  LDG.E R8, desc[UR4][R8.64] ;  /* 0x0000000408087981 */ /* 0x000ea4000c1e1900 */
[----:B--2---:R-:W-:-:S07]  /*0c40*/  IMAD R22, R5, R8, R22 ;  /* 0x0000000805167224 */ /* 0x004fce00078e0216 */
.L_x_2:
[----:B------:R-:W0:Y:S01]  /*0c50*/  LDCU.128 UR8, c[0x0][0x3a0] ;  /* 0x00007400ff0877ac */ /* 0x000e220008000c00 */
[----:B------:R-:W-:Y:S02]  /*0c60*/  IMAD.MOV.U32 R3, RZ, RZ, R13 ;  /* 0x000000ffff037224 */ /* 0x000fe400078e000d */
[----:B0-----:R-:W-:Y:S02]  /*0c70*/  IMAD R5, R2, UR10, RZ ;  /* 0x0000000a02057c24 */ /* 0x001fe4000f8e02ff */
[----:B------:R-:W-:Y:S02]  /*0c80*/  IMAD.MOV.U32 R2, RZ, RZ, R12 ;  /* 0x000000ffff027224 */ /* 0x000fe400078e000c */
[C---:B------:R-:W-:Y:S02]  /*0c90*/  IMAD R5, R0.reuse, UR11, R5 ;  /* 0x0000000b00057c24 */ /* 0x040fe4000f8e0205 */
[----:B------:R-:W-:-:S04]  /*0ca0*/  IMAD.WIDE.U32 R2, R0, UR10, R2 ;  /* 0x0000000a00027c25 */ /* 0x000fc8000f8e0002 */
[----:B------:R-:W-:Y:S01]  /*0cb0*/  IMAD.IADD R3, R3, 0x1, R5 ;  /* 0x0000000103037824 */ /* 0x000fe200078e0205 */
[----:B------:R-:W-:-:S04]  /*0cc0*/  LEA R4, P0, R2, UR8, 0x2 ;  /* 0x0000000802047c11 */ /* 0x000fc8000f8010ff */
[----:B------:R-:W-:-:S05]  /*0cd0*/  LEA.HI.X R5, R2, UR9, R3, 0x2, P0 ;  /* 0x0000000902057c11 */ /* 0x000fca00080f1403 */
[----:B------:R-:W-:Y:S01]  /*0ce0*/  STG.E desc[UR4][R4.64], R22 ;  /* 0x0000001604007986 */ /* 0x000fe2000c101904 */
[----:B------:R-:W-:Y:S05]  /*0cf0*/  EXIT ;  /* 0x000000000000794d */ /* 0x000fea0003800000 */
.L_x_5:
[----:B------:R-:W-:-:S00]  /*0d00*/  BRA `(.L_x_5) ;  /* 0xfffffffc00fc7947 */ /* 0x000fc0000383ffff */
[----:B------:R-:W-:-:S00]  /*0d10*/  NOP ;  /* 0x0000000000007918 */ /* 0x000fc00000000000 */
        /* <DEDUP_REMOVED lines=14> */
.L_x_6:


//--------------------- .nv.shared.reserved.0     --------------------------
	.section	.nv.shared.reserved.0,"aw",@nobits
	.weak		__nv_reservedSMEM_offset_0_alias
	.size		__nv_reservedSMEM_offset_0_alias, 0, 64
	.other		__nv_reservedSMEM_offset_0_alias,@"STO_CUDA_RESERVED_SHARED STV_DEFAULT"
__nv_reservedSMEM_offset_0_alias:
	.zero		0
	.zero		64


//--------------------- .nv.constant0._Z9matrixmulPKimS0_mPimi --------------------------
	.section	.nv.constant0._Z9matrixmulPKimS0_mPimi,"a",@progbits
	.sectionflags	@""
	.align	4
.nv.constant0._Z9matrixmulPKimS0_mPimi:
	.zero		948


//--------------------- SYMBOLS --------------------------

	.type		.nv.reservedSmem.offset0,@object
	.size		.nv.reservedSmem.offset0,0x4
